//
// Generated by NVIDIA NVVM Compiler
//
// Compiler Build ID: CL-36424714
// Cuda compilation tools, release 13.0, V13.0.88
// Based on NVVM 20.0.0
//

.version 9.0
.target sm_100
.address_size 64

	// .globl	cuda_lambdaSqInv

.visible .entry cuda_lambdaSqInv(
	.param .u32 cuda_lambdaSqInv_param_0,
	.param .u64 .ptr .align 1 cuda_lambdaSqInv_param_1,
	.param .u64 .ptr .align 1 cuda_lambdaSqInv_param_2,
	.param .u64 .ptr .align 1 cuda_lambdaSqInv_param_3,
	.param .u64 .ptr .align 1 cuda_lambdaSqInv_param_4
)
{
	.reg .pred 	%p<5>;
	.reg .b32 	%r<10>;
	.reg .b32 	%f<32>;
	.reg .b64 	%rd<13>;

	ld.param.u32 	%r2, [cuda_lambdaSqInv_param_0];
	ld.param.u64 	%rd1, [cuda_lambdaSqInv_param_1];
	ld.param.u64 	%rd2, [cuda_lambdaSqInv_param_2];
	ld.param.u64 	%rd3, [cuda_lambdaSqInv_param_3];
	ld.param.u64 	%rd4, [cuda_lambdaSqInv_param_4];
	mov.u32 	%r3, %ctaid.x;
	mov.u32 	%r4, %ntid.x;
	mov.u32 	%r5, %tid.x;
	mad.lo.s32 	%r1, %r3, %r4, %r5;
	setp.ge.s32 	%p1, %r1, %r2;
	@%p1 bra 	$L__BB0_2;
	cvta.to.global.u64 	%rd5, %rd3;
	cvta.to.global.u64 	%rd6, %rd4;
	cvta.to.global.u64 	%rd7, %rd2;
	cvta.to.global.u64 	%rd8, %rd1;
	mul.wide.s32 	%rd9, %r1, 4;
	add.s64 	%rd10, %rd5, %rd9;
	ld.global.f32 	%f1, [%rd10];
	ld.global.f32 	%f2, [%rd6];
	mul.f32 	%f3, %f2, 0f3F000000;
	add.s64 	%rd11, %rd7, %rd9;
	ld.global.f32 	%f4, [%rd11];
	mul.f32 	%f5, %f3, %f4;
	fma.rn.f32 	%f6, %f4, %f5, %f1;
	mov.f32 	%f7, 0fBF800000;
	div.rn.f32 	%f8, %f7, %f6;
	add.s64 	%rd12, %rd8, %rd9;
	ld.global.f32 	%f9, [%rd12];
	setp.lt.f32 	%p2, %f9, 0f00800000;
	mul.f32 	%f10, %f9, 0f4B000000;
	selp.f32 	%f11, %f10, %f9, %p2;
	selp.f32 	%f12, 0fC1B80000, 0f00000000, %p2;
	mov.b32 	%r6, %f11;
	add.s32 	%r7, %r6, -1059760811;
	and.b32  	%r8, %r7, -8388608;
	sub.s32 	%r9, %r6, %r8;
	mov.b32 	%f13, %r9;
	cvt.rn.f32.s32 	%f14, %r8;
	fma.rn.f32 	%f15, %f14, 0f34000000, %f12;
	add.f32 	%f16, %f13, 0fBF800000;
	fma.rn.f32 	%f17, %f16, 0fBE055027, 0f3E1039F6;
	fma.rn.f32 	%f18, %f17, %f16, 0fBDF8CDCC;
	fma.rn.f32 	%f19, %f18, %f16, 0f3E0F2955;
	fma.rn.f32 	%f20, %f19, %f16, 0fBE2AD8B9;
	fma.rn.f32 	%f21, %f20, %f16, 0f3E4CED0B;
	fma.rn.f32 	%f22, %f21, %f16, 0fBE7FFF22;
	fma.rn.f32 	%f23, %f22, %f16, 0f3EAAAA78;
	fma.rn.f32 	%f24, %f23, %f16, 0fBF000000;
	mul.f32 	%f25, %f16, %f24;
	fma.rn.f32 	%f26, %f25, %f16, %f16;
	fma.rn.f32 	%f27, %f15, 0f3F317218, %f26;
	setp.gt.u32 	%p3, %r6, 2139095039;
	fma.rn.f32 	%f28, %f11, 0f7F800000, 0f7F800000;
	selp.f32 	%f29, %f28, %f27, %p3;
	setp.eq.f32 	%p4, %f11, 0f00000000;
	selp.f32 	%f30, 0fFF800000, %f29, %p4;
	mul.f32 	%f31, %f8, %f30;
	st.global.f32 	[%rd12], %f31;
$L__BB0_2:
	ret;

}


// ===== COMPILED SASS (sm_100) =====

	.target	sm_100

	.elftype	@"ET_EXEC"


//--------------------- .note.nv.tkinfo           --------------------------
	.section	.note.nv.tkinfo,"",@"SHT_NOTE"
	.sectionflags	@"SHF_NOTE_NV_TKINFO"
	.tkinfo
        /*0018*/ 	.word	0x00000002
        /*0030*/ 	.string	""
        /*0030*/ 	.string	"ptxas"
        /*0030*/ 	.string	"Cuda compilation tools, release 13.0, V13.0.88"
        /*0030*/ 	.string	"Build cuda_13.0.r13.0/compiler.36424714_0"
        /*0030*/ 	.string	"-arch sm_100 -m 64 "



//--------------------- .note.nv.cuinfo           --------------------------
	.section	.note.nv.cuinfo,"",@"SHT_NOTE"
	.sectionflags	@"SHF_NOTE_NV_CUINFO"
        /*0018*/ 	.short	0x0002
        /*001a*/ 	.short	0x0064
        /*001c*/ 	.short	0x0082
	.zero		2


//--------------------- .nv.info                  --------------------------
	.section	.nv.info,"",@"SHT_CUDA_INFO"
	.align	4


	//----- nvinfo : EIATTR_REGCOUNT
	.align		4
        /*0000*/ 	.byte	0x04, 0x2f
        /*0002*/ 	.short	(.L_1 - .L_0)
	.align		4
.L_0:
        /*0004*/ 	.word	index@(cuda_lambdaSqInv)
        /*0008*/ 	.word	0x0000000e


	//----- nvinfo : EIATTR_FRAME_SIZE
	.align		4
.L_1:
        /*000c*/ 	.byte	0x04, 0x11
        /*000e*/ 	.short	(.L_3 - .L_2)
	.align		4
.L_2:
        /*0010*/ 	.word	index@($__internal_0_$__cuda_sm3x_div_rn_noftz_f32_slowpath)
        /*0014*/ 	.word	0x00000000


	//----- nvinfo : EIATTR_FRAME_SIZE
	.align		4
.L_3:
        /*0018*/ 	.byte	0x04, 0x11
        /*001a*/ 	.short	(.L_5 - .L_4)
	.align		4
.L_4:
        /*001c*/ 	.word	index@(cuda_lambdaSqInv)
        /*0020*/ 	.word	0x00000000


	//----- nvinfo : EIATTR_MIN_STACK_SIZE
	.align		4
.L_5:
        /*0024*/ 	.byte	0x04, 0x12
        /*0026*/ 	.short	(.L_7 - .L_6)
	.align		4
.L_6:
        /*0028*/ 	.word	index@(cuda_lambdaSqInv)
        /*002c*/ 	.word	0x00000000
.L_7:


//--------------------- .nv.compat                --------------------------
	.section	.nv.compat,"",@"SHT_CUDA_COMPAT_INFO"
	.align	4
        /*0000*/ 	.byte	0x02, 0x09, 0x00, 0x00, 0x02, 0x02, 0x01, 0x00, 0x02, 0x05, 0x05, 0x00, 0x03, 0x07, 0x01, 0x01
        /*0010*/ 	.byte	0x02, 0x03, 0x00, 0x00, 0x02, 0x06, 0x01, 0x00, 0x04, 0x0b, 0x08, 0x00, 0x01, 0x00, 0x00, 0x00
        /*0020*/ 	.byte	0x00, 0x00, 0x00, 0x00


//--------------------- .nv.info.cuda_lambdaSqInv --------------------------
	.section	.nv.info.cuda_lambdaSqInv,"",@"SHT_CUDA_INFO"
	.sectionflags	@""
	.align	4


	//----- nvinfo : EIATTR_CUDA_API_VERSION
	.align		4
        /*0000*/ 	.byte	0x04, 0x37
        /*0002*/ 	.short	(.L_9 - .L_8)
.L_8:
        /*0004*/ 	.word	0x00000082


	//----- nvinfo : EIATTR_KPARAM_INFO
	.align		4
.L_9:
        /*0008*/ 	.byte	0x04, 0x17
        /*000a*/ 	.short	(.L_11 - .L_10)
.L_10:
        /*000c*/ 	.word	0x00000000
        /*0010*/ 	.short	0x0004
        /*0012*/ 	.short	0x0020
        /*0014*/ 	.byte	0x00, 0xf5, 0x21, 0x00


	//----- nvinfo : EIATTR_KPARAM_INFO
	.align		4
.L_11:
        /*0018*/ 	.byte	0x04, 0x17
        /*001a*/ 	.short	(.L_13 - .L_12)
.L_12:
        /*001c*/ 	.word	0x00000000
        /*0020*/ 	.short	0x0003
        /*0022*/ 	.short	0x0018
        /*0024*/ 	.byte	0x00, 0xf5, 0x21, 0x00


	//----- nvinfo : EIATTR_KPARAM_INFO
	.align		4
.L_13:
        /*0028*/ 	.byte	0x04, 0x17
        /*002a*/ 	.short	(.L_15 - .L_14)
.L_14:
        /*002c*/ 	.word	0x00000000
        /*0030*/ 	.short	0x0002
        /*0032*/ 	.short	0x0010
        /*0034*/ 	.byte	0x00, 0xf5, 0x21, 0x00


	//----- nvinfo : EIATTR_KPARAM_INFO
	.align		4
.L_15:
        /*0038*/ 	.byte	0x04, 0x17
        /*003a*/ 	.short	(.L_17 - .L_16)
.L_16:
        /*003c*/ 	.word	0x00000000
        /*0040*/ 	.short	0x0001
        /*0042*/ 	.short	0x0008
        /*0044*/ 	.byte	0x00, 0xf5, 0x21, 0x00


	//----- nvinfo : EIATTR_KPARAM_INFO
	.align		4
.L_17:
        /*0048*/ 	.byte	0x04, 0x17
        /*004a*/ 	.short	(.L_19 - .L_18)
.L_18:
        /*004c*/ 	.word	0x00000000
        /*0050*/ 	.short	0x0000
        /*0052*/ 	.short	0x0000
        /*0054*/ 	.byte	0x00, 0xf0, 0x11, 0x00


	//----- nvinfo : EIATTR_SPARSE_MMA_MASK
	.align		4
.L_19:
        /*0058*/ 	.byte	0x03, 0x50
        /*005a*/ 	.short	0x0000


	//----- nvinfo : EIATTR_MAXREG_COUNT
	.align		4
        /*005c*/ 	.byte	0x03, 0x1b
        /*005e*/ 	.short	0x00ff


	//----- nvinfo : EIATTR_MERCURY_ISA_VERSION
	.align		4
        /*0060*/ 	.byte	0x03, 0x5f
        /*0062*/ 	.short	0x0101


	//----- nvinfo : EIATTR_VRC_CTA_INIT_COUNT
	.align		4
        /*0064*/ 	.byte	0x02, 0x4a
	.zero		1
	.zero		1


	//----- nvinfo : EIATTR_EXIT_INSTR_OFFSETS
	.align		4
        /*0068*/ 	.byte	0x04, 0x1c
        /*006a*/ 	.short	(.L_21 - .L_20)


	//   ....[0]....
.L_20:
        /*006c*/ 	.word	0x00000070


	//   ....[1]....
        /*0070*/ 	.word	0x00000420


	//----- nvinfo : EIATTR_CRS_STACK_SIZE
	.align		4
.L_21:
        /*0074*/ 	.byte	0x04, 0x1e
        /*0076*/ 	.short	(.L_23 - .L_22)
.L_22:
        /*0078*/ 	.word	0x00000000


	//----- nvinfo : EIATTR_CBANK_PARAM_SIZE
	.align		4
.L_23:
        /*007c*/ 	.byte	0x03, 0x19
        /*007e*/ 	.short	0x0028


	//----- nvinfo : EIATTR_PARAM_CBANK
	.align		4
        /*0080*/ 	.byte	0x04, 0x0a
        /*0082*/ 	.short	(.L_25 - .L_24)
	.align		4
.L_24:
        /*0084*/ 	.word	index@(.nv.constant0.cuda_lambdaSqInv)
        /*0088*/ 	.short	0x0380
        /*008a*/ 	.short	0x0028


	//----- nvinfo : EIATTR_SW_WAR
	.align		4
.L_25:
        /*008c*/ 	.byte	0x04, 0x36
        /*008e*/ 	.short	(.L_27 - .L_26)
.L_26:
        /*0090*/ 	.word	0x00000008
.L_27:


//--------------------- .nv.callgraph             --------------------------
	.section	.nv.callgraph,"",@"SHT_CUDA_CALLGRAPH"
	.align	4
	.sectionentsize	8
	.align		4
        /*0000*/ 	.word	0x00000000
	.align		4
        /*0004*/ 	.word	0xffffffff
	.align		4
        /*0008*/ 	.word	0x00000000
	.align		4
        /*000c*/ 	.word	0xfffffffe
	.align		4
        /*0010*/ 	.word	0x00000000
	.align		4
        /*0014*/ 	.word	0xfffffffd
	.align		4
        /*0018*/ 	.word	0x00000000
	.align		4
        /*001c*/ 	.word	0xfffffffc


//--------------------- .text.cuda_lambdaSqInv    --------------------------
	.section	.text.cuda_lambdaSqInv,"ax",@progbits
	.align	128
        .global         cuda_lambdaSqInv
        .type           cuda_lambdaSqInv,@function
        .size           cuda_lambdaSqInv,(.L_x_15 - cuda_lambdaSqInv)
        .other          cuda_lambdaSqInv,@"STO_CUDA_ENTRY STV_DEFAULT"
cuda_lambdaSqInv:
.text.cuda_lambdaSqInv:
[----:B------:R-:W-:Y:S01]  /*0000*/  LDC R1, c[0x0][0x37c] ;  /* 0x0000df00ff017b82 */ /* 0x000fe20000000800 */
[----:B------:R-:W0:Y:S07]  /*0010*/  S2R R3, SR_TID.X ;  /* 0x0000000000037919 */ /* 0x000e2e0000002100 */
[----:B------:R-:W0:Y:S01]  /*0020*/  S2UR UR4, SR_CTAID.X ;  /* 0x00000000000479c3 */ /* 0x000e220000002500 */
[----:B------:R-:W1:Y:S07]  /*0030*/  LDCU UR5, c[0x0][0x380] ;  /* 0x00007000ff0577ac */ /* 0x000e6e0008000800 */
[----:B------:R-:W0:Y:S02]  /*0040*/  LDC R2, c[0x0][0x360] ;  /* 0x0000d800ff027b82 */ /* 0x000e240000000800 */
[----:B0-----:R-:W-:-:S05]  /*0050*/  IMAD R2, R2, UR4, R3 ;  /* 0x0000000402027c24 */ /* 0x001fca000f8e0203 */
[----:B-1----:R-:W-:-:S13]  /*0060*/  ISETP.GE.AND P0, PT, R2, UR5, PT ;  /* 0x0000000502007c0c */ /* 0x002fda000bf06270 */
[----:B------:R-:W-:Y:S05]  /*0070*/  @P0 EXIT ;  /* 0x000000000000094d */ /* 0x000fea0003800000 */
[----:B------:R-:W0:Y:S01]  /*0080*/  LDC.64 R8, c[0x0][0x390] ;  /* 0x0000e400ff087b82 */ /* 0x000e220000000a00 */
[----:B------:R-:W1:Y:S07]  /*0090*/  LDCU.64 UR4, c[0x0][0x358] ;  /* 0x00006b00ff0477ac */ /* 0x000e6e0008000a00 */
[----:B------:R-:W2:Y:S08]  /*00a0*/  LDC.64 R6, c[0x0][0x3a0] ;  /* 0x0000e800ff067b82 */ /* 0x000eb00000000a00 */
[----:B------:R-:W3:Y:S01]  /*00b0*/  LDC.64 R4, c[0x0][0x398] ;  /* 0x0000e600ff047b82 */ /* 0x000ee20000000a00 */
[----:B0-----:R-:W-:-:S06]  /*00c0*/  IMAD.WIDE R8, R2, 0x4, R8 ;  /* 0x0000000402087825 */ /* 0x001fcc00078e0208 */
[----:B-1----:R-:W4:Y:S04]  /*00d0*/  LDG.E R9, desc[UR4][R8.64] ;  /* 0x0000000408097981 */ /* 0x002f28000c1e1900 */
[----:B--2---:R-:W2:Y:S01]  /*00e0*/  LDG.E R6, desc[UR4][R6.64] ;  /* 0x0000000406067981 */ /* 0x004ea2000c1e1900 */
[----:B---3--:R-:W-:-:S06]  /*00f0*/  IMAD.WIDE R4, R2, 0x4, R4 ;  /* 0x0000000402047825 */ /* 0x008fcc00078e0204 */
[----:B------:R-:W3:Y:S01]  /*0100*/  LDG.E R4, desc[UR4][R4.64] ;  /* 0x0000000404047981 */ /* 0x000ee2000c1e1900 */
[----:B------:R-:W-:Y:S02]  /*0110*/  UMOV UR6, 0x3f800000 ;  /* 0x3f80000000067882 */ /* 0x000fe40000000000 */
[----:B------:R-:W-:Y:S01]  /*0120*/  IMAD.U32 R10, RZ, RZ, UR6 ;  /* 0x00000006ff0a7e24 */ /* 0x000fe2000f8e00ff */
[----:B------:R-:W-:Y:S01]  /*0130*/  BSSY.RECONVERGENT B1, `(.L_x_0) ;  /* 0x000000f000017945 */ /* 0x000fe20003800200 */
[----:B--2---:R-:W-:-:S04]  /*0140*/  FMUL R0, R6, 0.5 ;  /* 0x3f00000006007820 */ /* 0x004fc80000400000 */
[----:B----4-:R-:W-:-:S04]  /*0150*/  FMUL R0, R0, R9 ;  /* 0x0000000900007220 */ /* 0x010fc80000400000 */
[----:B---3--:R-:W-:-:S04]  /*0160*/  FFMA R3, R9, R0, R4 ;  /* 0x0000000009037223 */ /* 0x008fc80000000004 */
[----:B------:R-:W0:Y:S08]  /*0170*/  MUFU.RCP R0, R3 ;  /* 0x0000000300007308 */ /* 0x000e300000001000 */
[----:B------:R-:W1:Y:S01]  /*0180*/  FCHK P0, -R10, R3 ;  /* 0x000000030a007302 */ /* 0x000e620000000100 */
[----:B0-----:R-:W-:-:S04]  /*0190*/  FFMA R11, -R3, R0, 1 ;  /* 0x3f800000030b7423 */ /* 0x001fc80000000100 */
[----:B------:R-:W-:-:S04]  /*01a0*/  FFMA R0, R0, R11, R0 ;  /* 0x0000000b00007223 */ /* 0x000fc80000000000 */
[----:B------:R-:W-:-:S04]  /*01b0*/  FFMA R6, R0, -1, RZ ;  /* 0xbf80000000067823 */ /* 0x000fc800000000ff */
[----:B------:R-:W-:-:S04]  /*01c0*/  FFMA R5, -R3, R6, -1 ;  /* 0xbf80000003057423 */ /* 0x000fc80000000106 */
[----:B------:R-:W-:Y:S01]  /*01d0*/  FFMA R0, R0, R5, R6 ;  /* 0x0000000500007223 */ /* 0x000fe20000000006 */
[----:B-1----:R-:W-:Y:S06]  /*01e0*/  @!P0 BRA `(.L_x_1) ;  /* 0x00000000000c8947 */ /* 0x002fec0003800000 */
[----:B------:R-:W-:-:S07]  /*01f0*/  MOV R4, 0x210 ;  /* 0x0000021000047802 */ /* 0x000fce0000000f00 */
[----:B------:R-:W-:Y:S05]  /*0200*/  CALL.REL.NOINC `($__internal_0_$__cuda_sm3x_div_rn_noftz_f32_slowpath) ;  /* 0x0000000000887944 */ /* 0x000fea0003c00000 */
[----:B------:R-:W-:-:S07]  /*0210*/  IMAD.MOV.U32 R0, RZ, RZ, R7 ;  /* 0x000000ffff007224 */ /* 0x000fce00078e0007 */
.L_x_1:
[----:B------:R-:W-:Y:S05]  /*0220*/  BSYNC.RECONVERGENT B1 ;  /* 0x0000000000017941 */ /* 0x000fea0003800200 */
.L_x_0:
[----:B------:R-:W0:Y:S02]  /*0230*/  LDC.64 R4, c[0x0][0x388] ;  /* 0x0000e200ff047b82 */ /* 0x000e240000000a00 */
[----:B0-----:R-:W-:-:S05]  /*0240*/  IMAD.WIDE R2, R2, 0x4, R4 ;  /* 0x0000000402027825 */ /* 0x001fca00078e0204 */
[----:B------:R-:W2:Y:S01]  /*0250*/  LDG.E R4, desc[UR4][R2.64] ;  /* 0x0000000402047981 */ /* 0x000ea2000c1e1900 */
[----:B------:R-:W-:Y:S01]  /*0260*/  IMAD.MOV.U32 R9, RZ, RZ, 0x3e055027 ;  /* 0x3e055027ff097424 */ /* 0x000fe200078e00ff */
[----:B--2---:R-:W-:-:S13]  /*0270*/  FSETP.GEU.AND P0, PT, R4, 1.175494350822287508e-38, PT ;  /* 0x008000000400780b */ /* 0x004fda0003f0e000 */
[----:B------:R-:W-:-:S05]  /*0280*/  @!P0 FMUL R4, R4, 8388608 ;  /* 0x4b00000004048820 */ /* 0x000fca0000400000 */
[----:B------:R-:W-:-:S04]  /*0290*/  IADD3 R5, PT, PT, R4, -0x3f2aaaab, RZ ;  /* 0xc0d5555504057810 */ /* 0x000fc80007ffe0ff */
[----:B------:R-:W-:-:S04]  /*02a0*/  LOP3.LUT R7, R5, 0xff800000, RZ, 0xc0, !PT ;  /* 0xff80000005077812 */ /* 0x000fc800078ec0ff */
[----:B------:R-:W-:Y:S01]  /*02b0*/  I2FP.F32.S32 R6, R7 ;  /* 0x0000000700067245 */ /* 0x000fe20000201400 */
[----:B------:R-:W-:Y:S01]  /*02c0*/  IMAD.IADD R5, R4, 0x1, -R7 ;  /* 0x0000000104057824 */ /* 0x000fe200078e0a07 */
[----:B------:R-:W-:-:S03]  /*02d0*/  MOV R7, 0x7f800000 ;  /* 0x7f80000000077802 */ /* 0x000fc60000000f00 */
[----:B------:R-:W-:-:S04]  /*02e0*/  FADD R8, R5, -1 ;  /* 0xbf80000005087421 */ /* 0x000fc80000000000 */
[----:B------:R-:W-:-:S04]  /*02f0*/  FFMA R5, R8, -R9, 0.14084610342979431152 ;  /* 0x3e1039f608057423 */ /* 0x000fc80000000809 */
[----:B------:R-:W-:-:S04]  /*0300*/  FFMA R5, R8, R5, -0.12148627638816833496 ;  /* 0xbdf8cdcc08057423 */ /* 0x000fc80000000005 */
[----:B------:R-:W-:-:S04]  /*0310*/  FFMA R5, R8, R5, 0.13980610668659210205 ;  /* 0x3e0f295508057423 */ /* 0x000fc80000000005 */
[----:B------:R-:W-:-:S04]  /*0320*/  FFMA R5, R8, R5, -0.16684235632419586182 ;  /* 0xbe2ad8b908057423 */ /* 0x000fc80000000005 */
[----:B------:R-:W-:-:S04]  /*0330*/  FFMA R5, R8, R5, 0.20012299716472625732 ;  /* 0x3e4ced0b08057423 */ /* 0x000fc80000000005 */
[----:B------:R-:W-:-:S04]  /*0340*/  FFMA R5, R8, R5, -0.24999669194221496582 ;  /* 0xbe7fff2208057423 */ /* 0x000fc80000000005 */
[----:B------:R-:W-:-:S04]  /*0350*/  FFMA R5, R8, R5, 0.33333182334899902344 ;  /* 0x3eaaaa7808057423 */ /* 0x000fc80000000005 */
[----:B------:R-:W-:Y:S01]  /*0360*/  FFMA R9, R8, R5, -0.5 ;  /* 0xbf00000008097423 */ /* 0x000fe20000000005 */
[----:B------:R-:W-:Y:S02]  /*0370*/  FSEL R5, RZ, -23, P0 ;  /* 0xc1b80000ff057808 */ /* 0x000fe40000000000 */
[----:B------:R-:W-:Y:S01]  /*0380*/  ISETP.GT.U32.AND P0, PT, R4, 0x7f7fffff, PT ;  /* 0x7f7fffff0400780c */ /* 0x000fe20003f04070 */
[----:B------:R-:W-:Y:S02]  /*0390*/  FMUL R9, R8, R9 ;  /* 0x0000000908097220 */ /* 0x000fe40000400000 */
[----:B------:R-:W-:Y:S02]  /*03a0*/  FFMA R5, R6, 1.1920928955078125e-07, R5 ;  /* 0x3400000006057823 */ /* 0x000fe40000000005 */
[----:B------:R-:W-:-:S04]  /*03b0*/  FFMA R8, R8, R9, R8 ;  /* 0x0000000908087223 */ /* 0x000fc80000000008 */
[----:B------:R-:W-:-:S04]  /*03c0*/  FFMA R5, R5, 0.69314718246459960938, R8 ;  /* 0x3f31721805057823 */ /* 0x000fc80000000008 */
[C---:B------:R-:W-:Y:S01]  /*03d0*/  @P0 FFMA R5, R4.reuse, R7, +INF ;  /* 0x7f80000004050423 */ /* 0x040fe20000000007 */
[----:B------:R-:W-:-:S04]  /*03e0*/  FSETP.NEU.AND P0, PT, R4, RZ, PT ;  /* 0x000000ff0400720b */ /* 0x000fc80003f0d000 */
[----:B------:R-:W-:-:S05]  /*03f0*/  FSEL R5, R5, -INF , P0 ;  /* 0xff80000005057808 */ /* 0x000fca0000000000 */
[----:B------:R-:W-:-:S05]  /*0400*/  FMUL R5, R5, R0 ;  /* 0x0000000005057220 */ /* 0x000fca0000400000 */
[----:B------:R-:W-:Y:S01]  /*0410*/  STG.E desc[UR4][R2.64], R5 ;  /* 0x0000000502007986 */ /* 0x000fe2000c101904 */
[----:B------:R-:W-:Y:S05]  /*0420*/  EXIT ;  /* 0x000000000000794d */ /* 0x000fea0003800000 */
        .weak           $__internal_0_$__cuda_sm3x_div_rn_noftz_f32_slowpath
        .type           $__internal_0_$__cuda_sm3x_div_rn_noftz_f32_slowpath,@function
        .size           $__internal_0_$__cuda_sm3x_div_rn_noftz_f32_slowpath,(.L_x_15 - $__internal_0_$__cuda_sm3x_div_rn_noftz_f32_slowpath)
$__internal_0_$__cuda_sm3x_div_rn_noftz_f32_slowpath:
[--C-:B------:R-:W-:Y:S01]  /*0430*/  SHF.R.U32.HI R0, RZ, 0x17, R3.reuse ;  /* 0x00000017ff007819 */ /* 0x100fe20000011603 */
[----:B------:R-:W-:Y:S04]  /*0440*/  BSSY.RECONVERGENT B0, `(.L_x_2) ;  /* 0x000005c000007945 */ /* 0x000fe80003800200 */
[----:B------:R-:W-:Y:S01]  /*0450*/  BSSY.RELIABLE B2, `(.L_x_3) ;  /* 0x000001b000027945 */ /* 0x000fe20003800100 */
[----:B------:R-:W-:Y:S01]  /*0460*/  IMAD.MOV.U32 R6, RZ, RZ, R3 ;  /* 0x000000ffff067224 */ /* 0x000fe200078e0003 */
[----:B------:R-:W-:-:S05]  /*0470*/  LOP3.LUT R5, R0, 0xff, RZ, 0xc0, !PT ;  /* 0x000000ff00057812 */ /* 0x000fca00078ec0ff */
[----:B------:R-:W-:-:S05]  /*0480*/  VIADD R7, R5, 0xffffffff ;  /* 0xffffffff05077836 */ /* 0x000fca0000000000 */
[----:B------:R-:W-:-:S13]  /*0490*/  ISETP.GT.U32.AND P0, PT, R7, 0xfd, PT ;  /* 0x000000fd0700780c */ /* 0x000fda0003f04070 */
[----:B------:R-:W-:Y:S01]  /*04a0*/  @!P0 MOV R8, RZ ;  /* 0x000000ff00088202 */ /* 0x000fe20000000f00 */
[----:B------:R-:W-:Y:S06]  /*04b0*/  @!P0 BRA `(.L_x_4) ;  /* 0x0000000000508947 */ /* 0x000fec0003800000 */
[----:B------:R-:W-:Y:S01]  /*04c0*/  FSETP.GTU.FTZ.AND P0, PT, |R3|, +INF , PT ;  /* 0x7f8000000300780b */ /* 0x000fe20003f1c200 */
[----:B------:R-:W-:-:S12]  /*04d0*/  IMAD.MOV.U32 R0, RZ, RZ, R3 ;  /* 0x000000ffff007224 */ /* 0x000fd800078e0003 */
[----:B------:R-:W-:Y:S05]  /*04e0*/  @P0 BREAK.RELIABLE B2 ;  /* 0x0000000000020942 */ /* 0x000fea0003800100 */
[----:B------:R-:W-:Y:S05]  /*04f0*/  @P0 BRA `(.L_x_5) ;  /* 0x00000004003c0947 */ /* 0x000fea0003800000 */
[----:B------:R-:W-:-:S05]  /*0500*/  IMAD.MOV.U32 R3, RZ, RZ, -0x40800000 ;  /* 0xbf800000ff037424 */ /* 0x000fca00078e00ff */
[----:B------:R-:W-:-:S13]  /*0510*/  LOP3.LUT P0, RZ, R6, 0x7fffffff, R3, 0xc8, !PT ;  /* 0x7fffffff06ff7812 */ /* 0x000fda000780c803 */
[----:B------:R-:W-:Y:S05]  /*0520*/  @!P0 BREAK.RELIABLE B2 ;  /* 0x0000000000028942 */ /* 0x000fea0003800100 */
[----:B------:R-:W-:Y:S05]  /*0530*/  @!P0 BRA `(.L_x_6) ;  /* 0x0000000400248947 */ /* 0x000fea0003800000 */
[----:B------:R-:W-:Y:S02]  /*0540*/  FSETP.NEU.FTZ.AND P0, PT, |R0|, +INF , PT ;  /* 0x7f8000000000780b */ /* 0x000fe40003f1d200 */
[----:B------:R-:W-:-:S04]  /*0550*/  LOP3.LUT P1, RZ, R3, 0x7fffffff, RZ, 0xc0, !PT ;  /* 0x7fffffff03ff7812 */ /* 0x000fc8000782c0ff */
[----:B------:R-:W-:-:S13]  /*0560*/  PLOP3.LUT P0, PT, P0, P1, PT, 0x2f, 0xf2 ;  /* 0x0000000000f2781c */ /* 0x000fda0000702577 */
[----:B------:R-:W-:Y:S05]  /*0570*/  @P0 BREAK.RELIABLE B2 ;  /* 0x0000000000020942 */ /* 0x000fea0003800100 */
[----:B------:R-:W-:Y:S05]  /*0580*/  @P0 BRA `(.L_x_7) ;  /* 0x0000000400080947 */ /* 0x000fea0003800000 */
[----:B------:R-:W-:-:S13]  /*0590*/  LOP3.LUT P0, RZ, R6, 0x7fffffff, RZ, 0xc0, !PT ;  /* 0x7fffffff06ff7812 */ /* 0x000fda000780c0ff */
[----:B------:R-:W-:Y:S05]  /*05a0*/  @!P0 BREAK.RELIABLE B2 ;  /* 0x0000000000028942 */ /* 0x000fea0003800100 */
[----:B------:R-:W-:Y:S05]  /*05b0*/  @!P0 BRA `(.L_x_8) ;  /* 0x0000000000f08947 */ /* 0x000fea0003800000 */
[----:B------:R-:W-:Y:S01]  /*05c0*/  ISETP.GE.AND P0, PT, R7, RZ, PT ;  /* 0x000000ff0700720c */ /* 0x000fe20003f06270 */
[----:B------:R-:W-:-:S12]  /*05d0*/  HFMA2 R8, -RZ, RZ, 0, 0 ;  /* 0x00000000ff087431 */ /* 0x000fd800000001ff */
[----:B------:R-:W-:Y:S01]  /*05e0*/  @!P0 FFMA R6, R0, 1.84467440737095516160e+19, RZ ;  /* 0x5f80000000068823 */ /* 0x000fe200000000ff */
[----:B------:R-:W-:-:S07]  /*05f0*/  @!P0 VIADD R8, R8, 0x40 ;  /* 0x0000004008088836 */ /* 0x000fce0000000000 */
.L_x_4:
[----:B------:R-:W-:Y:S05]  /*0600*/  BSYNC.RELIABLE B2 ;  /* 0x0000000000027941 */ /* 0x000fea0003800100 */
.L_x_3:
[----:B------:R-:W-:Y:S01]  /*0610*/  LEA R3, R5, 0xc0800000, 0x17 ;  /* 0xc080000005037811 */ /* 0x000fe200078eb8ff */
[----:B------:R-:W-:Y:S01]  /*0620*/  UMOV UR6, 0xbf800000 ;  /* 0xbf80000000067882 */ /* 0x000fe20000000000 */
[----:B------:R-:W-:Y:S01]  /*0630*/  IADD3 R5, PT, PT, R8, 0x7f, -R5 ;  /* 0x0000007f08057810 */ /* 0x000fe20007ffe805 */
[----:B------:R-:W-:Y:S02]  /*0640*/  BSSY.RECONVERGENT B2, `(.L_x_9) ;  /* 0x0000032000027945 */ /* 0x000fe40003800200 */
[----:B------:R-:W-:-:S04]  /*0650*/  IMAD.IADD R3, R6, 0x1, -R3 ;  /* 0x0000000106037824 */ /* 0x000fc800078e0a03 */
[----:B------:R-:W0:Y:S01]  /*0660*/  MUFU.RCP R0, R3 ;  /* 0x0000000300007308 */ /* 0x000e220000001000 */
[----:B------:R-:W-:-:S04]  /*0670*/  FADD.FTZ R7, -R3, -RZ ;  /* 0x800000ff03077221 */ /* 0x000fc80000010100 */
[----:B0-----:R-:W-:-:S04]  /*0680*/  FFMA R9, R0, R7, 1 ;  /* 0x3f80000000097423 */ /* 0x001fc80000000007 */
[----:B------:R-:W-:-:S04]  /*0690*/  FFMA R0, R0, R9, R0 ;  /* 0x0000000900007223 */ /* 0x000fc80000000000 */
[----:B------:R-:W-:-:S04]  /*06a0*/  FFMA R6, R0, UR6, RZ ;  /* 0x0000000600067c23 */ /* 0x000fc800080000ff */
[----:B------:R-:W-:-:S04]  /*06b0*/  FFMA R9, R7, R6, UR6 ;  /* 0x0000000607097e23 */ /* 0x000fc80008000006 */
[----:B------:R-:W-:-:S04]  /*06c0*/  FFMA R9, R0, R9, R6 ;  /* 0x0000000900097223 */ /* 0x000fc80000000006 */
[----:B------:R-:W-:-:S04]  /*06d0*/  FFMA R10, R7, R9, UR6 ;  /* 0x00000006070a7e23 */ /* 0x000fc80008000009 */
[----:B------:R-:W-:-:S05]  /*06e0*/  FFMA R7, R0, R10, R9 ;  /* 0x0000000a00077223 */ /* 0x000fca0000000009 */
[----:B------:R-:W-:-:S04]  /*06f0*/  SHF.R.U32.HI R6, RZ, 0x17, R7 ;  /* 0x00000017ff067819 */ /* 0x000fc80000011607 */
[----:B------:R-:W-:-:S04]  /*0700*/  LOP3.LUT R6, R6, 0xff, RZ, 0xc0, !PT ;  /* 0x000000ff06067812 */ /* 0x000fc800078ec0ff */
[----:B------:R-:W-:-:S05]  /*0710*/  IADD3 R8, PT, PT, R6, R5, RZ ;  /* 0x0000000506087210 */ /* 0x000fca0007ffe0ff */
[----:B------:R-:W-:-:S05]  /*0720*/  VIADD R3, R8, 0xffffffff ;  /* 0xffffffff08037836 */ /* 0x000fca0000000000 */
[----:B------:R-:W-:-:S13]  /*0730*/  ISETP.GE.U32.AND P0, PT, R3, 0xfe, PT ;  /* 0x000000fe0300780c */ /* 0x000fda0003f06070 */
[----:B------:R-:W-:Y:S05]  /*0740*/  @!P0 BRA `(.L_x_10) ;  /* 0x0000000000808947 */ /* 0x000fea0003800000 */
[----:B------:R-:W-:-:S13]  /*0750*/  ISETP.GT.AND P0, PT, R8, 0xfe, PT ;  /* 0x000000fe0800780c */ /* 0x000fda0003f04270 */
[----:B------:R-:W-:Y:S05]  /*0760*/  @P0 BRA `(.L_x_11) ;  /* 0x00000000006c0947 */ /* 0x000fea0003800000 */
[----:B------:R-:W-:-:S13]  /*0770*/  ISETP.GE.AND P0, PT, R8, 0x1, PT ;  /* 0x000000010800780c */ /* 0x000fda0003f06270 */
[----:B------:R-:W-:Y:S05]  /*0780*/  @P0 BRA `(.L_x_12) ;  /* 0x0000000000740947 */ /* 0x000fea0003800000 */
[----:B------:R-:W-:Y:S02]  /*0790*/  ISETP.GE.AND P0, PT, R8, -0x18, PT ;  /* 0xffffffe80800780c */ /* 0x000fe40003f06270 */
[----:B------:R-:W-:-:S11]  /*07a0*/  LOP3.LUT R7, R7, 0x80000000, RZ, 0xc0, !PT ;  /* 0x8000000007077812 */ /* 0x000fd600078ec0ff */
[----:B------:R-:W-:Y:S05]  /*07b0*/  @!P0 BRA `(.L_x_12) ;  /* 0x0000000000688947 */ /* 0x000fea0003800000 */
[-CC-:B------:R-:W-:Y:S01]  /*07c0*/  FFMA.RZ R3, R0, R10.reuse, R9.reuse ;  /* 0x0000000a00037223 */ /* 0x180fe2000000c009 */
[C---:B------:R-:W-:Y:S02]  /*07d0*/  IADD3 R6, PT, PT, R8.reuse, 0x20, RZ ;  /* 0x0000002008067810 */ /* 0x040fe40007ffe0ff */
[----:B------:R-:W-:Y:S02]  /*07e0*/  ISETP.NE.AND P2, PT, R8, RZ, PT ;  /* 0x000000ff0800720c */ /* 0x000fe40003f45270 */
[----:B------:R-:W-:Y:S01]  /*07f0*/  LOP3.LUT R5, R3, 0x7fffff, RZ, 0xc0, !PT ;  /* 0x007fffff03057812 */ /* 0x000fe200078ec0ff */
[CCC-:B------:R-:W-:Y:S01]  /*0800*/  FFMA.RP R3, R0.reuse, R10.reuse, R9.reuse ;  /* 0x0000000a00037223 */ /* 0x1c0fe20000008009 */
[----:B------:R-:W-:Y:S01]  /*0810*/  FFMA.RM R0, R0, R10, R9 ;  /* 0x0000000a00007223 */ /* 0x000fe20000004009 */
[----:B------:R-:W-:Y:S01]  /*0820*/  ISETP.NE.AND P1, PT, R8, RZ, PT ;  /* 0x000000ff0800720c */ /* 0x000fe20003f25270 */
[----:B------:R-:W-:Y:S01]  /*0830*/  IMAD.MOV R8, RZ, RZ, -R8 ;  /* 0x000000ffff087224 */ /* 0x000fe200078e0a08 */
[----:B------:R-:W-:-:S02]  /*0840*/  LOP3.LUT R5, R5, 0x800000, RZ, 0xfc, !PT ;  /* 0x0080000005057812 */ /* 0x000fc400078efcff */
[----:B------:R-:W-:Y:S02]  /*0850*/  FSETP.NEU.FTZ.AND P0, PT, R3, R0, PT ;  /* 0x000000000300720b */ /* 0x000fe40003f1d000 */
[----:B------:R-:W-:Y:S02]  /*0860*/  SHF.L.U32 R6, R5, R6, RZ ;  /* 0x0000000605067219 */ /* 0x000fe400000006ff */
[----:B------:R-:W-:Y:S02]  /*0870*/  SEL R0, R8, RZ, P2 ;  /* 0x000000ff08007207 */ /* 0x000fe40001000000 */
[----:B------:R-:W-:Y:S02]  /*0880*/  ISETP.NE.AND P1, PT, R6, RZ, P1 ;  /* 0x000000ff0600720c */ /* 0x000fe40000f25270 */
[----:B------:R-:W-:Y:S02]  /*0890*/  SHF.R.U32.HI R0, RZ, R0, R5 ;  /* 0x00000000ff007219 */ /* 0x000fe40000011605 */
[----:B------:R-:W-:-:S02]  /*08a0*/  PLOP3.LUT P0, PT, P0, P1, PT, 0xf8, 0x8f ;  /* 0x00000000008f781c */ /* 0x000fc40000703f70 */
[----:B------:R-:W-:Y:S02]  /*08b0*/  SHF.R.U32.HI R6, RZ, 0x1, R0 ;  /* 0x00000001ff067819 */ /* 0x000fe40000011600 */
[----:B------:R-:W-:-:S04]  /*08c0*/  SEL R3, RZ, 0x1, !P0 ;  /* 0x00000001ff037807 */ /* 0x000fc80004000000 */
[----:B------:R-:W-:-:S04]  /*08d0*/  LOP3.LUT R3, R3, 0x1, R6, 0xf8, !PT ;  /* 0x0000000103037812 */ /* 0x000fc800078ef806 */
[----:B------:R-:W-:-:S04]  /*08e0*/  LOP3.LUT R3, R3, R0, RZ, 0xc0, !PT ;  /* 0x0000000003037212 */ /* 0x000fc800078ec0ff */
[----:B------:R-:W-:-:S04]  /*08f0*/  IADD3 R6, PT, PT, R6, R3, RZ ;  /* 0x0000000306067210 */ /* 0x000fc80007ffe0ff */
[----:B------:R-:W-:Y:S01]  /*0900*/  LOP3.LUT R7, R6, R7, RZ, 0xfc, !PT ;  /* 0x0000000706077212 */ /* 0x000fe200078efcff */
[----:B------:R-:W-:Y:S06]  /*0910*/  BRA `(.L_x_12) ;  /* 0x0000000000107947 */ /* 0x000fec0003800000 */
.L_x_11:
[----:B------:R-:W-:-:S04]  /*0920*/  LOP3.LUT R7, R7, 0x80000000, RZ, 0xc0, !PT ;  /* 0x8000000007077812 */ /* 0x000fc800078ec0ff */
[----:B------:R-:W-:Y:S01]  /*0930*/  LOP3.LUT R7, R7, 0x7f800000, RZ, 0xfc, !PT ;  /* 0x7f80000007077812 */ /* 0x000fe200078efcff */
[----:B------:R-:W-:Y:S06]  /*0940*/  BRA `(.L_x_12) ;  /* 0x0000000000047947 */ /* 0x000fec0003800000 */
.L_x_10:
[----:B------:R-:W-:-:S07]  /*0950*/  IMAD R7, R5, 0x800000, R7 ;  /* 0x0080000005077824 */ /* 0x000fce00078e0207 */
.L_x_12:
[----:B------:R-:W-:Y:S05]  /*0960*/  BSYNC.RECONVERGENT B2 ;  /* 0x0000000000027941 */ /* 0x000fea0003800200 */
.L_x_9:
[----:B------:R-:W-:Y:S05]  /*0970*/  BRA `(.L_x_13) ;  /* 0x0000000000207947 */ /* 0x000fea0003800000 */
.L_x_8:
[----:B------:R-:W-:-:S04]  /*0980*/  LOP3.LUT R3, R6, 0x80000000, R3, 0x48, !PT ;  /* 0x8000000006037812 */ /* 0x000fc800078e4803 */
[----:B------:R-:W-:Y:S01]  /*0990*/  LOP3.LUT R7, R3, 0x7f800000, RZ, 0xfc, !PT ;  /* 0x7f80000003077812 */ /* 0x000fe200078efcff */
[----:B------:R-:W-:Y:S06]  /*09a0*/  BRA `(.L_x_13) ;  /* 0x0000000000147947 */ /* 0x000fec0003800000 */
.L_x_7:
[----:B------:R-:W-:Y:S01]  /*09b0*/  LOP3.LUT R7, R6, 0x80000000, R3, 0x48, !PT ;  /* 0x8000000006077812 */ /* 0x000fe200078e4803 */
[----:B------:R-:W-:Y:S06]  /*09c0*/  BRA `(.L_x_13) ;  /* 0x00000000000c7947 */ /* 0x000fec0003800000 */
.L_x_6:
[----:B------:R-:W0:Y:S01]  /*09d0*/  MUFU.RSQ R7, -QNAN ;  /* 0xffc0000000077908 */ /* 0x000e220000001400 */
[----:B------:R-:W-:Y:S05]  /*09e0*/  BRA `(.L_x_13) ;  /* 0x0000000000047947 */ /* 0x000fea0003800000 */
.L_x_5:
[----:B------:R-:W-:-:S07]  /*09f0*/  FADD.FTZ R7, R0, -1 ;  /* 0xbf80000000077421 */ /* 0x000fce0000010000 */
.L_x_13:
[----:B------:R-:W-:Y:S05]  /*0a00*/  BSYNC.RECONVERGENT B0 ;  /* 0x0000000000007941 */ /* 0x000fea0003800200 */
.L_x_2:
[----:B------:R-:W-:-:S04]  /*0a10*/  HFMA2 R5, -RZ, RZ, 0, 0 ;  /* 0x00000000ff057431 */ /* 0x000fc800000001ff */
[----:B0-----:R-:W-:Y:S05]  /*0a20*/  RET.REL.NODEC R4 `(cuda_lambdaSqInv) ;  /* 0xfffffff404747950 */ /* 0x001fea0003c3ffff */
.L_x_14:
[----:B------:R-:W-:-:S00]  /*0a30*/  BRA `(.L_x_14) ;  /* 0xfffffffc00fc7947 */ /* 0x000fc0000383ffff */
[----:B------:R-:W-:-:S00]  /*0a40*/  NOP ;  /* 0x0000000000007918 */ /* 0x000fc00000000000 */
        /* <DEDUP_REMOVED lines=11> */
.L_x_15:


//--------------------- .nv.shared.reserved.0     --------------------------
	.section	.nv.shared.reserved.0,"aw",@nobits
	.weak		__nv_reservedSMEM_offset_0_alias
	.size		__nv_reservedSMEM_offset_0_alias, 0, 64
	.other		__nv_reservedSMEM_offset_0_alias,@"STO_CUDA_RESERVED_SHARED STV_DEFAULT"
__nv_reservedSMEM_offset_0_alias:
	.zero		0
	.zero		64


//--------------------- .nv.constant0.cuda_lambdaSqInv --------------------------
	.section	.nv.constant0.cuda_lambdaSqInv,"a",@progbits
	.sectionflags	@""
	.align	4
.nv.constant0.cuda_lambdaSqInv:
	.zero		936


//--------------------- SYMBOLS --------------------------

	.type		.nv.reservedSmem.offset0,@object
	.size		.nv.reservedSmem.offset0,0x4
